//
// Generated by NVIDIA NVVM Compiler
//
// Compiler Build ID: CL-36424714
// Cuda compilation tools, release 13.0, V13.0.88
// Based on NVVM 20.0.0
//

.version 9.0
.target sm_100
.address_size 64

	// .globl	_Z6solverPKfPfi

.visible .entry _Z6solverPKfPfi(
	.param .u64 .ptr .align 1 _Z6solverPKfPfi_param_0,
	.param .u64 .ptr .align 1 _Z6solverPKfPfi_param_1,
	.param .u32 _Z6solverPKfPfi_param_2
)
{
	.reg .pred 	%p<2>;
	.reg .b32 	%r<6>;
	.reg .b32 	%f<3>;
	.reg .b64 	%rd<7>;

	ld.param.u64 	%rd1, [_Z6solverPKfPfi_param_0];
	ld.param.u64 	%rd2, [_Z6solverPKfPfi_param_1];
	ld.param.u32 	%r2, [_Z6solverPKfPfi_param_2];
	mov.u32 	%r3, %ntid.x;
	mov.u32 	%r4, %ctaid.x;
	mov.u32 	%r5, %tid.x;
	mad.lo.s32 	%r1, %r3, %r4, %r5;
	setp.ge.s32 	%p1, %r1, %r2;
	@%p1 bra 	$L__BB0_2;
	cvta.to.global.u64 	%rd3, %rd1;
	cvta.to.global.u64 	%rd4, %rd2;
	mul.wide.s32 	%rd5, %r1, 4;
	add.s64 	%rd6, %rd3, %rd5;
	ld.global.f32 	%f1, [%rd6];
	atom.global.add.f32 	%f2, [%rd4], %f1;
$L__BB0_2:
	ret;

}


// ===== COMPILED SASS (sm_100) =====

	.target	sm_100

	.elftype	@"ET_EXEC"


//--------------------- .note.nv.tkinfo           --------------------------
	.section	.note.nv.tkinfo,"",@"SHT_NOTE"
	.sectionflags	@"SHF_NOTE_NV_TKINFO"
	.tkinfo
        /*0018*/ 	.word	0x00000002
        /*0030*/ 	.string	""
        /*0030*/ 	.string	"ptxas"
        /*0030*/ 	.string	"Cuda compilation tools, release 13.0, V13.0.88"
        /*0030*/ 	.string	"Build cuda_13.0.r13.0/compiler.36424714_0"
        /*0030*/ 	.string	"-arch sm_100 -m 64 "



//--------------------- .note.nv.cuinfo           --------------------------
	.section	.note.nv.cuinfo,"",@"SHT_NOTE"
	.sectionflags	@"SHF_NOTE_NV_CUINFO"
        /*0018*/ 	.short	0x0002
        /*001a*/ 	.short	0x0064
        /*001c*/ 	.short	0x0082
	.zero		2


//--------------------- .nv.info                  --------------------------
	.section	.nv.info,"",@"SHT_CUDA_INFO"
	.align	4


	//----- nvinfo : EIATTR_REGCOUNT
	.align		4
        /*0000*/ 	.byte	0x04, 0x2f
        /*0002*/ 	.short	(.L_1 - .L_0)
	.align		4
.L_0:
        /*0004*/ 	.word	index@(_Z6solverPKfPfi)
        /*0008*/ 	.word	0x00000008


	//----- nvinfo : EIATTR_FRAME_SIZE
	.align		4
.L_1:
        /*000c*/ 	.byte	0x04, 0x11
        /*000e*/ 	.short	(.L_3 - .L_2)
	.align		4
.L_2:
        /*0010*/ 	.word	index@(_Z6solverPKfPfi)
        /*0014*/ 	.word	0x00000000


	//----- nvinfo : EIATTR_MIN_STACK_SIZE
	.align		4
.L_3:
        /*0018*/ 	.byte	0x04, 0x12
        /*001a*/ 	.short	(.L_5 - .L_4)
	.align		4
.L_4:
        /*001c*/ 	.word	index@(_Z6solverPKfPfi)
        /*0020*/ 	.word	0x00000000
.L_5:


//--------------------- .nv.compat                --------------------------
	.section	.nv.compat,"",@"SHT_CUDA_COMPAT_INFO"
	.align	4
        /*0000*/ 	.byte	0x02, 0x09, 0x00, 0x00, 0x02, 0x02, 0x01, 0x00, 0x02, 0x05, 0x05, 0x00, 0x03, 0x07, 0x01, 0x01
        /*0010*/ 	.byte	0x02, 0x03, 0x00, 0x00, 0x02, 0x06, 0x01, 0x00, 0x04, 0x0b, 0x08, 0x00, 0x09, 0x00, 0x00, 0x00
        /*0020*/ 	.byte	0x00, 0x00, 0x00, 0x00


//--------------------- .nv.info._Z6solverPKfPfi  --------------------------
	.section	.nv.info._Z6solverPKfPfi,"",@"SHT_CUDA_INFO"
	.sectionflags	@""
	.align	4


	//----- nvinfo : EIATTR_CUDA_API_VERSION
	.align		4
        /*0000*/ 	.byte	0x04, 0x37
        /*0002*/ 	.short	(.L_7 - .L_6)
.L_6:
        /*0004*/ 	.word	0x00000082


	//----- nvinfo : EIATTR_KPARAM_INFO
	.align		4
.L_7:
        /*0008*/ 	.byte	0x04, 0x17
        /*000a*/ 	.short	(.L_9 - .L_8)
.L_8:
        /*000c*/ 	.word	0x00000000
        /*0010*/ 	.short	0x0002
        /*0012*/ 	.short	0x0010
        /*0014*/ 	.byte	0x00, 0xf0, 0x11, 0x00


	//----- nvinfo : EIATTR_KPARAM_INFO
	.align		4
.L_9:
        /*0018*/ 	.byte	0x04, 0x17
        /*001a*/ 	.short	(.L_11 - .L_10)
.L_10:
        /*001c*/ 	.word	0x00000000
        /*0020*/ 	.short	0x0001
        /*0022*/ 	.short	0x0008
        /*0024*/ 	.byte	0x00, 0xf5, 0x21, 0x00


	//----- nvinfo : EIATTR_KPARAM_INFO
	.align		4
.L_11:
        /*0028*/ 	.byte	0x04, 0x17
        /*002a*/ 	.short	(.L_13 - .L_12)
.L_12:
        /*002c*/ 	.word	0x00000000
        /*0030*/ 	.short	0x0000
        /*0032*/ 	.short	0x0000
        /*0034*/ 	.byte	0x00, 0xf5, 0x21, 0x00


	//----- nvinfo : EIATTR_SPARSE_MMA_MASK
	.align		4
.L_13:
        /*0038*/ 	.byte	0x03, 0x50
        /*003a*/ 	.short	0x0000


	//----- nvinfo : EIATTR_MAXREG_COUNT
	.align		4
        /*003c*/ 	.byte	0x03, 0x1b
        /*003e*/ 	.short	0x00ff


	//----- nvinfo : EIATTR_MERCURY_ISA_VERSION
	.align		4
        /*0040*/ 	.byte	0x03, 0x5f
        /*0042*/ 	.short	0x0101


	//----- nvinfo : EIATTR_VRC_CTA_INIT_COUNT
	.align		4
        /*0044*/ 	.byte	0x02, 0x4a
	.zero		1
	.zero		1


	//----- nvinfo : EIATTR_EXIT_INSTR_OFFSETS
	.align		4
        /*0048*/ 	.byte	0x04, 0x1c
        /*004a*/ 	.short	(.L_15 - .L_14)


	//   ....[0]....
.L_14:
        /*004c*/ 	.word	0x00000070


	//   ....[1]....
        /*0050*/ 	.word	0x000000e0


	//----- nvinfo : EIATTR_CBANK_PARAM_SIZE
	.align		4
.L_15:
        /*0054*/ 	.byte	0x03, 0x19
        /*0056*/ 	.short	0x0014


	//----- nvinfo : EIATTR_PARAM_CBANK
	.align		4
        /*0058*/ 	.byte	0x04, 0x0a
        /*005a*/ 	.short	(.L_17 - .L_16)
	.align		4
.L_16:
        /*005c*/ 	.word	index@(.nv.constant0._Z6solverPKfPfi)
        /*0060*/ 	.short	0x0380
        /*0062*/ 	.short	0x0014


	//----- nvinfo : EIATTR_SW_WAR
	.align		4
.L_17:
        /*0064*/ 	.byte	0x04, 0x36
        /*0066*/ 	.short	(.L_19 - .L_18)
.L_18:
        /*0068*/ 	.word	0x00000008
.L_19:


//--------------------- .nv.callgraph             --------------------------
	.section	.nv.callgraph,"",@"SHT_CUDA_CALLGRAPH"
	.align	4
	.sectionentsize	8
	.align		4
        /*0000*/ 	.word	0x00000000
	.align		4
        /*0004*/ 	.word	0xffffffff
	.align		4
        /*0008*/ 	.word	0x00000000
	.align		4
        /*000c*/ 	.word	0xfffffffe
	.align		4
        /*0010*/ 	.word	0x00000000
	.align		4
        /*0014*/ 	.word	0xfffffffd
	.align		4
        /*0018*/ 	.word	0x00000000
	.align		4
        /*001c*/ 	.word	0xfffffffc


//--------------------- .text._Z6solverPKfPfi     --------------------------
	.section	.text._Z6solverPKfPfi,"ax",@progbits
	.align	128
        .global         _Z6solverPKfPfi
        .type           _Z6solverPKfPfi,@function
        .size           _Z6solverPKfPfi,(.L_x_1 - _Z6solverPKfPfi)
        .other          _Z6solverPKfPfi,@"STO_CUDA_ENTRY STV_DEFAULT"
_Z6solverPKfPfi:
.text._Z6solverPKfPfi:
[----:B------:R-:W-:Y:S01]  /*0000*/  LDC R1, c[0x0][0x37c] ;  /* 0x0000df00ff017b82 */ /* 0x000fe20000000800 */
[----:B------:R-:W0:Y:S01]  /*0010*/  S2R R5, SR_CTAID.X ;  /* 0x0000000000057919 */ /* 0x000e220000002500 */
[----:B------:R-:W0:Y:S01]  /*0020*/  LDCU UR4, c[0x0][0x360] ;  /* 0x00006c00ff0477ac */ /* 0x000e220008000800 */
[----:B------:R-:W0:Y:S01]  /*0030*/  S2R R0, SR_TID.X ;  /* 0x0000000000007919 */ /* 0x000e220000002100 */
[----:B------:R-:W1:Y:S01]  /*0040*/  LDCU UR5, c[0x0][0x390] ;  /* 0x00007200ff0577ac */ /* 0x000e620008000800 */
[----:B0-----:R-:W-:-:S05]  /*0050*/  IMAD R5, R5, UR4, R0 ;  /* 0x0000000405057c24 */ /* 0x001fca000f8e0200 */
[----:B-1----:R-:W-:-:S13]  /*0060*/  ISETP.GE.AND P0, PT, R5, UR5, PT ;  /* 0x0000000505007c0c */ /* 0x002fda000bf06270 */
[----:B------:R-:W-:Y:S05]  /*0070*/  @P0 EXIT ;  /* 0x000000000000094d */ /* 0x000fea0003800000 */
[----:B------:R-:W0:Y:S01]  /*0080*/  LDC.64 R2, c[0x0][0x380] ;  /* 0x0000e000ff027b82 */ /* 0x000e220000000a00 */
[----:B------:R-:W1:Y:S01]  /*0090*/  LDCU.64 UR4, c[0x0][0x358] ;  /* 0x00006b00ff0477ac */ /* 0x000e620008000a00 */
[----:B0-----:R-:W-:-:S06]  /*00a0*/  IMAD.WIDE R2, R5, 0x4, R2 ;  /* 0x0000000405027825 */ /* 0x001fcc00078e0202 */
[----:B-1----:R-:W2:Y:S01]  /*00b0*/  LDG.E R3, desc[UR4][R2.64] ;  /* 0x0000000402037981 */ /* 0x002ea2000c1e1900 */
[----:B------:R-:W2:Y:S03]  /*00c0*/  LDC.64 R4, c[0x0][0x388] ;  /* 0x0000e200ff047b82 */ /* 0x000ea60000000a00 */
[----:B--2---:R-:W-:Y:S01]  /*00d0*/  REDG.E.ADD.F32.FTZ.RN.STRONG.GPU desc[UR4][R4.64], R3 ;  /* 0x00000003040079a6 */ /* 0x004fe2000c12f304 */
[----:B------:R-:W-:Y:S05]  /*00e0*/  EXIT ;  /* 0x000000000000794d */ /* 0x000fea0003800000 */
.L_x_0:
[----:B------:R-:W-:-:S00]  /*00f0*/  BRA `(.L_x_0) ;  /* 0xfffffffc00fc7947 */ /* 0x000fc0000383ffff */
[----:B------:R-:W-:-:S00]  /*0100*/  NOP ;  /* 0x0000000000007918 */ /* 0x000fc00000000000 */
[----:B------:R-:W-:-:S00]  /*0110*/  NOP ;  /* 0x0000000000007918 */ /* 0x000fc00000000000 */
[----:B------:R-:W-:-:S00]  /*0120*/  NOP ;  /* 0x0000000000007918 */ /* 0x000fc00000000000 */
[----:B------:R-:W-:-:S00]  /*0130*/  NOP ;  /* 0x0000000000007918 */ /* 0x000fc00000000000 */
[----:B------:R-:W-:-:S00]  /*0140*/  NOP ;  /* 0x0000000000007918 */ /* 0x000fc00000000000 */
[----:B------:R-:W-:-:S00]  /*0150*/  NOP ;  /* 0x0000000000007918 */ /* 0x000fc00000000000 */
[----:B------:R-:W-:-:S00]  /*0160*/  NOP ;  /* 0x0000000000007918 */ /* 0x000fc00000000000 */
[----:B------:R-:W-:-:S00]  /*0170*/  NOP ;  /* 0x0000000000007918 */ /* 0x000fc00000000000 */
.L_x_1:


//--------------------- .nv.shared.reserved.0     --------------------------
	.section	.nv.shared.reserved.0,"aw",@nobits
	.weak		__nv_reservedSMEM_offset_0_alias
	.size		__nv_reservedSMEM_offset_0_alias, 0, 64
	.other		__nv_reservedSMEM_offset_0_alias,@"STO_CUDA_RESERVED_SHARED STV_DEFAULT"
__nv_reservedSMEM_offset_0_alias:
	.zero		0
	.zero		64


//--------------------- .nv.constant0._Z6solverPKfPfi --------------------------
	.section	.nv.constant0._Z6solverPKfPfi,"a",@progbits
	.sectionflags	@""
	.align	4
.nv.constant0._Z6solverPKfPfi:
	.zero		916


//--------------------- SYMBOLS --------------------------

	.type		.nv.reservedSmem.offset0,@object
	.size		.nv.reservedSmem.offset0,0x4
